//
// Generated by NVIDIA NVVM Compiler
//
// Compiler Build ID: CL-36424714
// Cuda compilation tools, release 13.0, V13.0.88
// Based on NVVM 20.0.0
//

.version 9.0
.target sm_100
.address_size 64

	// .globl	_Z11ConvolutionPiPKiS_ii
// _ZZ11ConvolutionPiPKiS_iiE14SharedMemBlock has been demoted

.visible .entry _Z11ConvolutionPiPKiS_ii(
	.param .u64 .ptr .align 1 _Z11ConvolutionPiPKiS_ii_param_0,
	.param .u64 .ptr .align 1 _Z11ConvolutionPiPKiS_ii_param_1,
	.param .u64 .ptr .align 1 _Z11ConvolutionPiPKiS_ii_param_2,
	.param .u32 _Z11ConvolutionPiPKiS_ii_param_3,
	.param .u32 _Z11ConvolutionPiPKiS_ii_param_4
)
{
	.reg .pred 	%p<53>;
	.reg .b32 	%r<104>;
	.reg .b64 	%rd<22>;
	// demoted variable
	.shared .align 4 .b8 _ZZ11ConvolutionPiPKiS_iiE14SharedMemBlock[4096];
	ld.param.u64 	%rd7, [_Z11ConvolutionPiPKiS_ii_param_0];
	ld.param.u64 	%rd8, [_Z11ConvolutionPiPKiS_ii_param_1];
	ld.param.u64 	%rd6, [_Z11ConvolutionPiPKiS_ii_param_2];
	ld.param.u32 	%r35, [_Z11ConvolutionPiPKiS_ii_param_3];
	ld.param.u32 	%r36, [_Z11ConvolutionPiPKiS_ii_param_4];
	cvta.to.global.u64 	%rd9, %rd8;
	cvta.to.global.u64 	%rd1, %rd7;
	mov.u32 	%r39, %ctaid.x;
	mov.u32 	%r40, %ctaid.y;
	mov.u32 	%r41, %tid.x;
	mov.u32 	%r42, %tid.y;
	mov.u32 	%r43, %ntid.y;
	mad.lo.s32 	%r96, %r40, %r43, %r42;
	mov.u32 	%r44, %ntid.x;
	mad.lo.s32 	%r2, %r39, %r44, %r41;
	mad.lo.s32 	%r3, %r36, %r96, %r2;
	mul.wide.s32 	%rd10, %r3, 4;
	add.s64 	%rd11, %rd1, %rd10;
	ld.global.u32 	%r45, [%rd11];
	shl.b32 	%r46, %r42, 7;
	mov.u32 	%r47, _ZZ11ConvolutionPiPKiS_iiE14SharedMemBlock;
	add.s32 	%r48, %r47, %r46;
	shl.b32 	%r49, %r41, 2;
	add.s32 	%r50, %r48, %r49;
	st.shared.u32 	[%r50], %r45;
	bar.sync 	0;
	shl.b32 	%r4, %r40, 5;
	add.s32 	%r5, %r4, 32;
	shl.b32 	%r51, %r39, 5;
	add.s32 	%r52, %r51, 32;
	add.s32 	%r53, %r2, -2;
	setp.ge.s32 	%p5, %r53, %r51;
	setp.lt.s32 	%p6, %r53, %r52;
	and.pred  	%p1, %p5, %p6;
	add.s32 	%r54, %r2, 2;
	setp.ge.s32 	%p7, %r54, %r51;
	setp.lt.s32 	%p8, %r54, %r52;
	and.pred  	%p2, %p7, %p8;
	add.s32 	%r55, %r96, -2;
	mul.lo.s32 	%r94, %r36, %r55;
	add.s32 	%r95, %r2, %r94;
	add.s32 	%r56, %r46, %r49;
	add.s32 	%r57, %r56, %r47;
	add.s32 	%r93, %r57, -264;
	add.s64 	%rd21, %rd9, 8;
	mov.b32 	%r103, 0;
	mov.b32 	%r97, -2;
	cvt.s64.s32 	%rd13, %r2;
$L__BB0_1:
	add.s32 	%r58, %r96, -2;
	setp.ge.s32 	%p9, %r58, %r4;
	setp.lt.s32 	%p10, %r58, %r5;
	and.pred  	%p3, %p9, %p10;
	setp.gt.s32 	%p11, %r58, -1;
	setp.lt.s32 	%p12, %r58, %r35;
	and.pred  	%p4, %p11, %p12;
	and.pred  	%p13, %p3, %p1;
	cvt.s64.s32 	%rd12, %r94;
	add.s64 	%rd14, %rd13, %rd12;
	shl.b64 	%rd15, %rd14, 2;
	add.s64 	%rd4, %rd1, %rd15;
	@%p13 bra 	$L__BB0_4;
	setp.gt.s32 	%p14, %r2, 1;
	setp.lt.s32 	%p15, %r53, %r36;
	and.pred  	%p16, %p14, %p15;
	and.pred  	%p17, %p4, %p16;
	not.pred 	%p18, %p17;
	@%p18 bra 	$L__BB0_5;
	ld.global.u32 	%r61, [%rd4+-8];
	ld.global.nc.u32 	%r62, [%rd21+-8];
	mad.lo.s32 	%r103, %r62, %r61, %r103;
	bra.uni 	$L__BB0_5;
$L__BB0_4:
	ld.shared.u32 	%r63, [%r93];
	ld.global.nc.u32 	%r64, [%rd21+-8];
	mad.lo.s32 	%r103, %r64, %r63, %r103;
$L__BB0_5:
	setp.gt.s32 	%p19, %r2, %r51;
	setp.le.s32 	%p20, %r2, %r52;
	and.pred  	%p21, %p19, %p20;
	and.pred  	%p22, %p3, %p21;
	@%p22 bra 	$L__BB0_8;
	setp.gt.s32 	%p23, %r2, 0;
	setp.le.s32 	%p24, %r2, %r36;
	and.pred  	%p25, %p23, %p24;
	and.pred  	%p26, %p4, %p25;
	not.pred 	%p27, %p26;
	@%p27 bra 	$L__BB0_9;
	ld.global.u32 	%r68, [%rd4+-4];
	ld.global.nc.u32 	%r69, [%rd21+-4];
	mad.lo.s32 	%r103, %r69, %r68, %r103;
	bra.uni 	$L__BB0_9;
$L__BB0_8:
	ld.shared.u32 	%r70, [%r93+4];
	ld.global.nc.u32 	%r71, [%rd21+-4];
	mad.lo.s32 	%r103, %r71, %r70, %r103;
$L__BB0_9:
	setp.ge.s32 	%p28, %r2, %r51;
	setp.lt.s32 	%p29, %r2, %r52;
	and.pred  	%p30, %p28, %p29;
	and.pred  	%p31, %p3, %p30;
	@%p31 bra 	$L__BB0_12;
	setp.gt.s32 	%p32, %r2, -1;
	setp.lt.s32 	%p33, %r2, %r36;
	and.pred  	%p34, %p32, %p33;
	and.pred  	%p35, %p4, %p34;
	not.pred 	%p36, %p35;
	@%p36 bra 	$L__BB0_13;
	mul.wide.s32 	%rd16, %r95, 4;
	add.s64 	%rd17, %rd1, %rd16;
	ld.global.u32 	%r75, [%rd17];
	ld.global.nc.u32 	%r76, [%rd21];
	mad.lo.s32 	%r103, %r76, %r75, %r103;
	bra.uni 	$L__BB0_13;
$L__BB0_12:
	ld.shared.u32 	%r77, [%r93+8];
	ld.global.nc.u32 	%r78, [%rd21];
	mad.lo.s32 	%r103, %r78, %r77, %r103;
$L__BB0_13:
	add.s32 	%r79, %r2, 1;
	setp.ge.s32 	%p37, %r79, %r51;
	setp.lt.s32 	%p38, %r79, %r52;
	and.pred  	%p39, %p37, %p38;
	and.pred  	%p40, %p3, %p39;
	@%p40 bra 	$L__BB0_16;
	setp.gt.s32 	%p41, %r2, -2;
	setp.lt.s32 	%p42, %r79, %r36;
	and.pred  	%p43, %p41, %p42;
	and.pred  	%p44, %p4, %p43;
	not.pred 	%p45, %p44;
	@%p45 bra 	$L__BB0_17;
	ld.global.u32 	%r84, [%rd4+4];
	ld.global.nc.u32 	%r85, [%rd21+4];
	mad.lo.s32 	%r103, %r85, %r84, %r103;
	bra.uni 	$L__BB0_17;
$L__BB0_16:
	ld.shared.u32 	%r86, [%r93+12];
	ld.global.nc.u32 	%r87, [%rd21+4];
	mad.lo.s32 	%r103, %r87, %r86, %r103;
$L__BB0_17:
	and.pred  	%p46, %p3, %p2;
	@%p46 bra 	$L__BB0_20;
	setp.gt.s32 	%p47, %r2, -3;
	setp.lt.s32 	%p48, %r54, %r36;
	and.pred  	%p49, %p47, %p48;
	and.pred  	%p50, %p4, %p49;
	not.pred 	%p51, %p50;
	@%p51 bra 	$L__BB0_21;
	ld.global.u32 	%r89, [%rd4+8];
	ld.global.nc.u32 	%r90, [%rd21+8];
	mad.lo.s32 	%r103, %r90, %r89, %r103;
	bra.uni 	$L__BB0_21;
$L__BB0_20:
	ld.shared.u32 	%r91, [%r93+16];
	ld.global.nc.u32 	%r92, [%rd21+8];
	mad.lo.s32 	%r103, %r92, %r91, %r103;
$L__BB0_21:
	add.s32 	%r97, %r97, 1;
	add.s32 	%r96, %r96, 1;
	add.s32 	%r95, %r95, %r36;
	add.s32 	%r94, %r94, %r36;
	add.s32 	%r93, %r93, 128;
	add.s64 	%rd21, %rd21, 20;
	setp.ne.s32 	%p52, %r97, 3;
	@%p52 bra 	$L__BB0_1;
	cvta.to.global.u64 	%rd18, %rd6;
	add.s64 	%rd20, %rd18, %rd10;
	st.global.u32 	[%rd20], %r103;
	ret;

}


// ===== COMPILED SASS (sm_100) =====

	.target	sm_100

	.elftype	@"ET_EXEC"


//--------------------- .note.nv.tkinfo           --------------------------
	.section	.note.nv.tkinfo,"",@"SHT_NOTE"
	.sectionflags	@"SHF_NOTE_NV_TKINFO"
	.tkinfo
        /*0018*/ 	.word	0x00000002
        /*0030*/ 	.string	""
        /*0030*/ 	.string	"ptxas"
        /*0030*/ 	.string	"Cuda compilation tools, release 13.0, V13.0.88"
        /*0030*/ 	.string	"Build cuda_13.0.r13.0/compiler.36424714_0"
        /*0030*/ 	.string	"-arch sm_100 -m 64 "



//--------------------- .note.nv.cuinfo           --------------------------
	.section	.note.nv.cuinfo,"",@"SHT_NOTE"
	.sectionflags	@"SHF_NOTE_NV_CUINFO"
        /*0018*/ 	.short	0x0002
        /*001a*/ 	.short	0x0064
        /*001c*/ 	.short	0x0082
	.zero		2


//--------------------- .nv.info                  --------------------------
	.section	.nv.info,"",@"SHT_CUDA_INFO"
	.align	4


	//----- nvinfo : EIATTR_REGCOUNT
	.align		4
        /*0000*/ 	.byte	0x04, 0x2f
        /*0002*/ 	.short	(.L_1 - .L_0)
	.align		4
.L_0:
        /*0004*/ 	.word	index@(_Z11ConvolutionPiPKiS_ii)
        /*0008*/ 	.word	0x00000015


	//----- nvinfo : EIATTR_FRAME_SIZE
	.align		4
.L_1:
        /*000c*/ 	.byte	0x04, 0x11
        /*000e*/ 	.short	(.L_3 - .L_2)
	.align		4
.L_2:
        /*0010*/ 	.word	index@(_Z11ConvolutionPiPKiS_ii)
        /*0014*/ 	.word	0x00000000


	//----- nvinfo : EIATTR_MIN_STACK_SIZE
	.align		4
.L_3:
        /*0018*/ 	.byte	0x04, 0x12
        /*001a*/ 	.short	(.L_5 - .L_4)
	.align		4
.L_4:
        /*001c*/ 	.word	index@(_Z11ConvolutionPiPKiS_ii)
        /*0020*/ 	.word	0x00000000
.L_5:


//--------------------- .nv.compat                --------------------------
	.section	.nv.compat,"",@"SHT_CUDA_COMPAT_INFO"
	.align	4
        /*0000*/ 	.byte	0x02, 0x09, 0x00, 0x00, 0x02, 0x02, 0x01, 0x00, 0x02, 0x05, 0x05, 0x00, 0x03, 0x07, 0x01, 0x01
        /*0010*/ 	.byte	0x02, 0x03, 0x00, 0x00, 0x02, 0x06, 0x01, 0x00, 0x04, 0x0b, 0x08, 0x00, 0x09, 0x00, 0x00, 0x00
        /*0020*/ 	.byte	0x00, 0x00, 0x00, 0x00


//--------------------- .nv.info._Z11ConvolutionPiPKiS_ii --------------------------
	.section	.nv.info._Z11ConvolutionPiPKiS_ii,"",@"SHT_CUDA_INFO"
	.sectionflags	@""
	.align	4


	//----- nvinfo : EIATTR_CUDA_API_VERSION
	.align		4
        /*0000*/ 	.byte	0x04, 0x37
        /*0002*/ 	.short	(.L_7 - .L_6)
.L_6:
        /*0004*/ 	.word	0x00000082


	//----- nvinfo : EIATTR_KPARAM_INFO
	.align		4
.L_7:
        /*0008*/ 	.byte	0x04, 0x17
        /*000a*/ 	.short	(.L_9 - .L_8)
.L_8:
        /*000c*/ 	.word	0x00000000
        /*0010*/ 	.short	0x0004
        /*0012*/ 	.short	0x001c
        /*0014*/ 	.byte	0x00, 0xf0, 0x11, 0x00


	//----- nvinfo : EIATTR_KPARAM_INFO
	.align		4
.L_9:
        /*0018*/ 	.byte	0x04, 0x17
        /*001a*/ 	.short	(.L_11 - .L_10)
.L_10:
        /*001c*/ 	.word	0x00000000
        /*0020*/ 	.short	0x0003
        /*0022*/ 	.short	0x0018
        /*0024*/ 	.byte	0x00, 0xf0, 0x11, 0x00


	//----- nvinfo : EIATTR_KPARAM_INFO
	.align		4
.L_11:
        /*0028*/ 	.byte	0x04, 0x17
        /*002a*/ 	.short	(.L_13 - .L_12)
.L_12:
        /*002c*/ 	.word	0x00000000
        /*0030*/ 	.short	0x0002
        /*0032*/ 	.short	0x0010
        /*0034*/ 	.byte	0x00, 0xf5, 0x21, 0x00


	//----- nvinfo : EIATTR_KPARAM_INFO
	.align		4
.L_13:
        /*0038*/ 	.byte	0x04, 0x17
        /*003a*/ 	.short	(.L_15 - .L_14)
.L_14:
        /*003c*/ 	.word	0x00000000
        /*0040*/ 	.short	0x0001
        /*0042*/ 	.short	0x0008
        /*0044*/ 	.byte	0x00, 0xf5, 0x21, 0x00


	//----- nvinfo : EIATTR_KPARAM_INFO
	.align		4
.L_15:
        /*0048*/ 	.byte	0x04, 0x17
        /*004a*/ 	.short	(.L_17 - .L_16)
.L_16:
        /*004c*/ 	.word	0x00000000
        /*0050*/ 	.short	0x0000
        /*0052*/ 	.short	0x0000
        /*0054*/ 	.byte	0x00, 0xf5, 0x21, 0x00


	//----- nvinfo : EIATTR_SPARSE_MMA_MASK
	.align		4
.L_17:
        /*0058*/ 	.byte	0x03, 0x50
        /*005a*/ 	.short	0x0000


	//----- nvinfo : EIATTR_MAXREG_COUNT
	.align		4
        /*005c*/ 	.byte	0x03, 0x1b
        /*005e*/ 	.short	0x00ff


	//----- nvinfo : EIATTR_NUM_BARRIERS
	.align		4
        /*0060*/ 	.byte	0x02, 0x4c
        /*0062*/ 	.byte	0x01
	.zero		1


	//----- nvinfo : EIATTR_MERCURY_ISA_VERSION
	.align		4
        /*0064*/ 	.byte	0x03, 0x5f
        /*0066*/ 	.short	0x0101


	//----- nvinfo : EIATTR_VRC_CTA_INIT_COUNT
	.align		4
        /*0068*/ 	.byte	0x02, 0x4a
	.zero		1
	.zero		1


	//----- nvinfo : EIATTR_EXIT_INSTR_OFFSETS
	.align		4
        /*006c*/ 	.byte	0x04, 0x1c
        /*006e*/ 	.short	(.L_19 - .L_18)


	//   ....[0]....
.L_18:
        /*0070*/ 	.word	0x00000990


	//----- nvinfo : EIATTR_CRS_STACK_SIZE
	.align		4
.L_19:
        /*0074*/ 	.byte	0x04, 0x1e
        /*0076*/ 	.short	(.L_21 - .L_20)
.L_20:
        /*0078*/ 	.word	0x00000000


	//----- nvinfo : EIATTR_CBANK_PARAM_SIZE
	.align		4
.L_21:
        /*007c*/ 	.byte	0x03, 0x19
        /*007e*/ 	.short	0x0020


	//----- nvinfo : EIATTR_PARAM_CBANK
	.align		4
        /*0080*/ 	.byte	0x04, 0x0a
        /*0082*/ 	.short	(.L_23 - .L_22)
	.align		4
.L_22:
        /*0084*/ 	.word	index@(.nv.constant0._Z11ConvolutionPiPKiS_ii)
        /*0088*/ 	.short	0x0380
        /*008a*/ 	.short	0x0020


	//----- nvinfo : EIATTR_SW_WAR
	.align		4
.L_23:
        /*008c*/ 	.byte	0x04, 0x36
        /*008e*/ 	.short	(.L_25 - .L_24)
.L_24:
        /*0090*/ 	.word	0x00000008
.L_25:


//--------------------- .nv.callgraph             --------------------------
	.section	.nv.callgraph,"",@"SHT_CUDA_CALLGRAPH"
	.align	4
	.sectionentsize	8
	.align		4
        /*0000*/ 	.word	0x00000000
	.align		4
        /*0004*/ 	.word	0xffffffff
	.align		4
        /*0008*/ 	.word	0x00000000
	.align		4
        /*000c*/ 	.word	0xfffffffe
	.align		4
        /*0010*/ 	.word	0x00000000
	.align		4
        /*0014*/ 	.word	0xfffffffd
	.align		4
        /*0018*/ 	.word	0x00000000
	.align		4
        /*001c*/ 	.word	0xfffffffc


//--------------------- .text._Z11ConvolutionPiPKiS_ii --------------------------
	.section	.text._Z11ConvolutionPiPKiS_ii,"ax",@progbits
	.align	128
        .global         _Z11ConvolutionPiPKiS_ii
        .type           _Z11ConvolutionPiPKiS_ii,@function
        .size           _Z11ConvolutionPiPKiS_ii,(.L_x_17 - _Z11ConvolutionPiPKiS_ii)
        .other          _Z11ConvolutionPiPKiS_ii,@"STO_CUDA_ENTRY STV_DEFAULT"
_Z11ConvolutionPiPKiS_ii:
.text._Z11ConvolutionPiPKiS_ii:
[----:B------:R-:W-:Y:S01]  /*0000*/  LDC R1, c[0x0][0x37c] ;  /* 0x0000df00ff017b82 */ /* 0x000fe20000000800 */
[----:B------:R-:W0:Y:S07]  /*0010*/  S2R R7, SR_TID.Y ;  /* 0x0000000000077919 */ /* 0x000e2e0000002200 */
[----:B------:R-:W0:Y:S01]  /*0020*/  LDC R12, c[0x0][0x364] ;  /* 0x0000d900ff0c7b82 */ /* 0x000e220000000800 */
[----:B------:R-:W1:Y:S01]  /*0030*/  LDCU UR11, c[0x0][0x39c] ;  /* 0x00007380ff0b77ac */ /* 0x000e620008000800 */
[----:B------:R-:W2:Y:S01]  /*0040*/  S2R R6, SR_TID.X ;  /* 0x0000000000067919 */ /* 0x000ea20000002100 */
[----:B------:R-:W3:Y:S05]  /*0050*/  LDCU.64 UR12, c[0x0][0x358] ;  /* 0x00006b00ff0c77ac */ /* 0x000eea0008000a00 */
[----:B------:R-:W-:Y:S08]  /*0060*/  S2UR UR6, SR_CTAID.X ;  /* 0x00000000000679c3 */ /* 0x000ff00000002500 */
[----:B------:R-:W0:Y:S08]  /*0070*/  S2UR UR7, SR_CTAID.Y ;  /* 0x00000000000779c3 */ /* 0x000e300000002600 */
[----:B------:R-:W4:Y:S08]  /*0080*/  LDC.64 R2, c[0x0][0x380] ;  /* 0x0000e000ff027b82 */ /* 0x000f300000000a00 */
[----:B------:R-:W5:Y:S01]  /*0090*/  S2UR UR5, SR_CgaCtaId ;  /* 0x00000000000579c3 */ /* 0x000f620000008800 */
[----:B------:R-:W-:Y:S01]  /*00a0*/  UMOV UR4, 0x400 ;  /* 0x0000040000047882 */ /* 0x000fe20000000000 */
[----:B------:R-:W5:Y:S01]  /*00b0*/  LDCU.64 UR8, c[0x0][0x388] ;  /* 0x00007100ff0877ac */ /* 0x000f620008000a00 */
[----:B------:R-:W-:Y:S01]  /*00c0*/  IMAD.MOV.U32 R9, RZ, RZ, RZ ;  /* 0x000000ffff097224 */ /* 0x000fe200078e00ff */
[----:B------:R-:W1:Y:S04]  /*00d0*/  LDCU UR15, c[0x0][0x39c] ;  /* 0x00007380ff0f77ac */ /* 0x000e680008000800 */
[----:B------:R-:W2:Y:S01]  /*00e0*/  LDC R5, c[0x0][0x360] ;  /* 0x0000d800ff057b82 */ /* 0x000ea20000000800 */
[----:B0-----:R-:W-:Y:S01]  /*00f0*/  IMAD R12, R12, UR7, R7 ;  /* 0x000000070c0c7c24 */ /* 0x001fe2000f8e0207 */
[----:B------:R-:W0:Y:S01]  /*0100*/  LDCU UR14, c[0x0][0x398] ;  /* 0x00007300ff0e77ac */ /* 0x000e220008000800 */
[----:B------:R-:W0:Y:S01]  /*0110*/  LDCU.64 UR16, c[0x0][0x380] ;  /* 0x00007000ff1077ac */ /* 0x000e220008000a00 */
[----:B--2---:R-:W-:-:S04]  /*0120*/  IMAD R8, R5, UR6, R6 ;  /* 0x0000000605087c24 */ /* 0x004fc8000f8e0206 */
[----:B-1----:R-:W-:-:S04]  /*0130*/  IMAD R0, R12, UR11, R8 ;  /* 0x0000000b0c007c24 */ /* 0x002fc8000f8e0208 */
[----:B----4-:R-:W-:-:S05]  /*0140*/  IMAD.WIDE R2, R0, 0x4, R2 ;  /* 0x0000000400027825 */ /* 0x010fca00078e0202 */
[----:B---3--:R1:W2:Y:S01]  /*0150*/  LDG.E R4, desc[UR12][R2.64] ;  /* 0x0000000c02047981 */ /* 0x0082a2000c1e1900 */
[----:B-----5:R-:W-:Y:S01]  /*0160*/  ULEA UR4, UR5, UR4, 0x18 ;  /* 0x0000000405047291 */ /* 0x020fe2000f8ec0ff */
[C---:B------:R-:W-:Y:S01]  /*0170*/  IMAD R14, R7.reuse, 0x20, R6 ;  /* 0x00000020070e7824 */ /* 0x040fe200078e0206 */
[----:B------:R-:W-:Y:S01]  /*0180*/  USHF.L.U32 UR6, UR6, 0x5, URZ ;  /* 0x0000000506067899 */ /* 0x000fe200080006ff */
[C---:B------:R-:W-:Y:S01]  /*0190*/  VIADD R10, R8.reuse, 0xfffffffe ;  /* 0xfffffffe080a7836 */ /* 0x040fe20000000000 */
[----:B------:R-:W-:Y:S01]  /*01a0*/  UIADD3 UR8, UP0, UPT, UR8, 0x8, URZ ;  /* 0x0000000808087890 */ /* 0x000fe2000ff1e0ff */
[----:B------:R-:W-:Y:S01]  /*01b0*/  VIADD R11, R8, 0x2 ;  /* 0x00000002080b7836 */ /* 0x000fe20000000000 */
[----:B------:R-:W-:Y:S01]  /*01c0*/  LEA R5, R7, UR4, 0x7 ;  /* 0x0000000407057c11 */ /* 0x000fe2000f8e38ff */
[----:B------:R-:W-:Y:S01]  /*01d0*/  UIADD3 UR10, UPT, UPT, UR6, 0x20, URZ ;  /* 0x00000020060a7890 */ /* 0x000fe2000fffe0ff */
[----:B------:R-:W-:Y:S01]  /*01e0*/  VIADD R13, R12, 0xfffffffe ;  /* 0xfffffffe0c0d7836 */ /* 0x000fe20000000000 */
[----:B-1----:R-:W1:Y:S01]  /*01f0*/  LDC.64 R2, c[0x0][0x380] ;  /* 0x0000e000ff027b82 */ /* 0x002e620000000a00 */
[----:B------:R-:W-:Y:S01]  /*0200*/  UIADD3.X UR9, UPT, UPT, URZ, UR9, URZ, UP0, !UPT ;  /* 0x00000009ff097290 */ /* 0x000fe200087fe4ff */
[----:B------:R-:W-:Y:S01]  /*0210*/  IMAD R5, R6, 0x4, R5 ;  /* 0x0000000406057824 */ /* 0x000fe200078e0205 */
[----:B------:R-:W-:Y:S01]  /*0220*/  LEA R14, R14, UR4, 0x2 ;  /* 0x000000040e0e7c11 */ /* 0x000fe2000f8e10ff */
[----:B------:R-:W-:Y:S01]  /*0230*/  IMAD R13, R13, UR11, RZ ;  /* 0x0000000b0d0d7c24 */ /* 0x000fe2000f8e02ff */
[C---:B------:R-:W-:Y:S01]  /*0240*/  ISETP.GE.AND P2, PT, R10.reuse, UR10, PT ;  /* 0x0000000a0a007c0c */ /* 0x040fe2000bf46270 */
[----:B------:R-:W-:Y:S01]  /*0250*/  USHF.L.U32 UR5, UR7, 0x5, URZ ;  /* 0x0000000507057899 */ /* 0x000fe200080006ff */
[C---:B------:R-:W-:Y:S01]  /*0260*/  ISETP.GE.AND P1, PT, R11.reuse, UR10, PT ;  /* 0x0000000a0b007c0c */ /* 0x040fe2000bf26270 */
[----:B------:R-:W-:Y:S01]  /*0270*/  IMAD.U32 R16, RZ, RZ, UR8 ;  /* 0x00000008ff107e24 */ /* 0x000fe2000f8e00ff */
[----:B------:R-:W-:Y:S01]  /*0280*/  ISETP.GE.AND P2, PT, R10, UR6, !P2 ;  /* 0x000000060a007c0c */ /* 0x000fe2000d746270 */
[----:B------:R-:W-:Y:S01]  /*0290*/  VIADD R14, R14, 0xfffffef8 ;  /* 0xfffffef80e0e7836 */ /* 0x000fe20000000000 */
[----:B------:R-:W-:Y:S01]  /*02a0*/  ISETP.GE.AND P1, PT, R11, UR6, !P1 ;  /* 0x000000060b007c0c */ /* 0x000fe2000cf26270 */
[----:B------:R-:W-:Y:S01]  /*02b0*/  IMAD.U32 R17, RZ, RZ, UR9 ;  /* 0x00000009ff117e24 */ /* 0x000fe2000f8e00ff */
[----:B------:R-:W-:Y:S01]  /*02c0*/  UIADD3 UR7, UPT, UPT, UR5, 0x20, URZ ;  /* 0x0000002005077890 */ /* 0x000fe2000fffe0ff */
[----:B------:R-:W-:Y:S01]  /*02d0*/  IMAD.IADD R15, R8, 0x1, R13 ;  /* 0x00000001080f7824 */ /* 0x000fe200078e020d */
[----:B------:R-:W-:Y:S01]  /*02e0*/  UMOV UR4, 0xfffffffe ;  /* 0xfffffffe00047882 */ /* 0x000fe20000000000 */
[----:B--2---:R2:W-:Y:S01]  /*02f0*/  STS [R5], R4 ;  /* 0x0000000405007388 */ /* 0x0045e20000000800 */
[----:B01----:R-:W-:Y:S08]  /*0300*/  BAR.SYNC.DEFER_BLOCKING 0x0 ;  /* 0x0000000000007b1d */ /* 0x003ff00000010000 */
.L_x_15:
[----:B------:R-:W-:Y:S01]  /*0310*/  VIADD R7, R12, 0xfffffffe ;  /* 0xfffffffe0c077836 */ /* 0x000fe20000000000 */
[----:B--2---:R-:W-:Y:S01]  /*0320*/  SHF.R.S32.HI R5, RZ, 0x1f, R13 ;  /* 0x0000001fff057819 */ /* 0x004fe2000001140d */
[----:B------:R-:W-:Y:S01]  /*0330*/  BSSY.RECONVERGENT B0, `(.L_x_0) ;  /* 0x0000018000007945 */ /* 0x000fe20003800200 */
[C---:B------:R-:W-:Y:S02]  /*0340*/  IADD3 R4, P0, PT, R8.reuse, R13, RZ ;  /* 0x0000000d08047210 */ /* 0x040fe40007f1e0ff */
[C---:B------:R-:W-:Y:S02]  /*0350*/  ISETP.GE.AND P3, PT, R7.reuse, UR7, PT ;  /* 0x0000000707007c0c */ /* 0x040fe4000bf66270 */
[----:B------:R-:W-:Y:S02]  /*0360*/  LEA.HI.X.SX32 R5, R8, R5, 0x1, P0 ;  /* 0x0000000508057211 */ /* 0x000fe400000f0eff */
[C---:B------:R-:W-:Y:S02]  /*0370*/  ISETP.GE.AND P0, PT, R7.reuse, UR5, !P3 ;  /* 0x0000000507007c0c */ /* 0x040fe4000df06270 */
[----:B------:R-:W-:-:S02]  /*0380*/  ISETP.GE.AND P3, PT, R7, UR5, !P3 ;  /* 0x0000000507007c0c */ /* 0x000fc4000df66270 */
[C---:B------:R-:W-:Y:S02]  /*0390*/  ISETP.GE.AND P4, PT, R7.reuse, UR14, PT ;  /* 0x0000000e07007c0c */ /* 0x040fe4000bf86270 */
[C---:B------:R-:W-:Y:S02]  /*03a0*/  LEA R6, P5, R4.reuse, UR16, 0x2 ;  /* 0x0000001004067c11 */ /* 0x040fe4000f8a10ff */
[----:B------:R-:W-:Y:S02]  /*03b0*/  ISETP.GT.AND P4, PT, R7, -0x1, !P4 ;  /* 0xffffffff0700780c */ /* 0x000fe40006784270 */
[----:B------:R-:W-:Y:S01]  /*03c0*/  LEA.HI.X R7, R4, UR17, R5, 0x2, P5 ;  /* 0x0000001104077c11 */ /* 0x000fe2000a8f1405 */
[----:B------:R-:W-:Y:S02]  /*03d0*/  IMAD.MOV.U32 R4, RZ, RZ, R16 ;  /* 0x000000ffff047224 */ /* 0x000fe400078e0010 */
[----:B------:R-:W-:Y:S02]  /*03e0*/  IMAD.MOV.U32 R5, RZ, RZ, R17 ;  /* 0x000000ffff057224 */ /* 0x000fe400078e0011 */
[----:B------:R-:W-:Y:S06]  /*03f0*/  @P2 BRA P3, `(.L_x_1) ;  /* 0x0000000000202947 */ /* 0x000fec0001800000 */
[----:B------:R-:W-:-:S04]  /*0400*/  ISETP.GE.AND P3, PT, R10, UR15, PT ;  /* 0x0000000f0a007c0c */ /* 0x000fc8000bf66270 */
[----:B------:R-:W-:-:S04]  /*0410*/  ISETP.GT.AND P3, PT, R8, 0x1, !P3 ;  /* 0x000000010800780c */ /* 0x000fc80005f64270 */
[----:B------:R-:W-:-:S13]  /*0420*/  PLOP3.LUT P3, PT, P4, P3, PT, 0x80, 0x8 ;  /* 0x000000000008781c */ /* 0x000fda0002767070 */
[----:B------:R-:W-:Y:S05]  /*0430*/  @!P3 BRA `(.L_x_2) ;  /* 0x00000000001cb947 */ /* 0x000fea0003800000 */
[----:B------:R-:W2:Y:S04]  /*0440*/  LDG.E R16, desc[UR12][R6.64+-0x8] ;  /* 0xfffff80c06107981 */ /* 0x000ea8000c1e1900 */
[----:B------:R-:W2:Y:S02]  /*0450*/  LDG.E.CONSTANT R17, desc[UR12][R4.64+-0x8] ;  /* 0xfffff80c04117981 */ /* 0x000ea4000c1e9900 */
[----:B--2---:R-:W-:Y:S01]  /*0460*/  IMAD R9, R16, R17, R9 ;  /* 0x0000001110097224 */ /* 0x004fe200078e0209 */
[----:B------:R-:W-:Y:S06]  /*0470*/  BRA `(.L_x_2) ;  /* 0x00000000000c7947 */ /* 0x000fec0003800000 */
.L_x_1:
[----:B------:R-:W2:Y:S04]  /*0480*/  LDG.E.CONSTANT R17, desc[UR12][R4.64+-0x8] ;  /* 0xfffff80c04117981 */ /* 0x000ea8000c1e9900 */
[----:B------:R-:W2:Y:S02]  /*0490*/  LDS R16, [R14] ;  /* 0x000000000e107984 */ /* 0x000ea40000000800 */
[----:B--2---:R-:W-:-:S07]  /*04a0*/  IMAD R9, R17, R16, R9 ;  /* 0x0000001011097224 */ /* 0x004fce00078e0209 */
.L_x_2:
[----:B------:R-:W-:Y:S05]  /*04b0*/  BSYNC.RECONVERGENT B0 ;  /* 0x0000000000007941 */ /* 0x000fea0003800200 */
.L_x_0:
[C---:B------:R-:W-:Y:S01]  /*04c0*/  ISETP.GT.AND P3, PT, R8.reuse, UR10, PT ;  /* 0x0000000a08007c0c */ /* 0x040fe2000bf64270 */
[----:B------:R-:W-:Y:S03]  /*04d0*/  BSSY.RECONVERGENT B0, `(.L_x_3) ;  /* 0x000000e000007945 */ /* 0x000fe60003800200 */
[----:B------:R-:W-:-:S13]  /*04e0*/  ISETP.GT.AND P3, PT, R8, UR6, !P3 ;  /* 0x0000000608007c0c */ /* 0x000fda000df64270 */
[----:B------:R-:W-:Y:S05]  /*04f0*/  @P0 BRA P3, `(.L_x_4) ;  /* 0x0000000000200947 */ /* 0x000fea0001800000 */
[----:B------:R-:W-:-:S04]  /*0500*/  ISETP.GT.AND P3, PT, R8, UR15, PT ;  /* 0x0000000f08007c0c */ /* 0x000fc8000bf64270 */
[----:B------:R-:W-:-:S04]  /*0510*/  ISETP.GT.AND P3, PT, R8, RZ, !P3 ;  /* 0x000000ff0800720c */ /* 0x000fc80005f64270 */
[----:B------:R-:W-:-:S13]  /*0520*/  PLOP3.LUT P3, PT, P4, P3, PT, 0x80, 0x8 ;  /* 0x000000000008781c */ /* 0x000fda0002767070 */
[----:B------:R-:W-:Y:S05]  /*0530*/  @!P3 BRA `(.L_x_5) ;  /* 0x00000000001cb947 */ /* 0x000fea0003800000 */
[----:B------:R-:W2:Y:S04]  /*0540*/  LDG.E R16, desc[UR12][R6.64+-0x4] ;  /* 0xfffffc0c06107981 */ /* 0x000ea8000c1e1900 */
[----:B------:R-:W2:Y:S02]  /*0550*/  LDG.E.CONSTANT R17, desc[UR12][R4.64+-0x4] ;  /* 0xfffffc0c04117981 */ /* 0x000ea4000c1e9900 */
[----:B--2---:R-:W-:Y:S01]  /*0560*/  IMAD R9, R16, R17, R9 ;  /* 0x0000001110097224 */ /* 0x004fe200078e0209 */
[----:B------:R-:W-:Y:S06]  /*0570*/  BRA `(.L_x_5) ;  /* 0x00000000000c7947 */ /* 0x000fec0003800000 */
.L_x_4:
[----:B------:R-:W2:Y:S04]  /*0580*/  LDG.E.CONSTANT R17, desc[UR12][R4.64+-0x4] ;  /* 0xfffffc0c04117981 */ /* 0x000ea8000c1e9900 */
[----:B------:R-:W2:Y:S02]  /*0590*/  LDS R16, [R14+0x4] ;  /* 0x000004000e107984 */ /* 0x000ea40000000800 */
[----:B--2---:R-:W-:-:S07]  /*05a0*/  IMAD R9, R17, R16, R9 ;  /* 0x0000001011097224 */ /* 0x004fce00078e0209 */
.L_x_5:
[----:B------:R-:W-:Y:S05]  /*05b0*/  BSYNC.RECONVERGENT B0 ;  /* 0x0000000000007941 */ /* 0x000fea0003800200 */
.L_x_3:
[C---:B------:R-:W-:Y:S01]  /*05c0*/  ISETP.GE.AND P3, PT, R8.reuse, UR10, PT ;  /* 0x0000000a08007c0c */ /* 0x040fe2000bf66270 */
[----:B------:R-:W-:Y:S03]  /*05d0*/  BSSY.RECONVERGENT B0, `(.L_x_6) ;  /* 0x000000f000007945 */ /* 0x000fe60003800200 */
[----:B------:R-:W-:-:S13]  /*05e0*/  ISETP.GE.AND P3, PT, R8, UR6, !P3 ;  /* 0x0000000608007c0c */ /* 0x000fda000df66270 */
[----:B------:R-:W-:Y:S05]  /*05f0*/  @P0 BRA P3, `(.L_x_7) ;  /* 0x0000000000240947 */ /* 0x000fea0001800000 */
[----:B------:R-:W-:-:S04]  /*0600*/  ISETP.GE.AND P3, PT, R8, UR15, PT ;  /* 0x0000000f08007c0c */ /* 0x000fc8000bf66270 */
[----:B------:R-:W-:-:S04]  /*0610*/  ISETP.GT.AND P3, PT, R8, -0x1, !P3 ;  /* 0xffffffff0800780c */ /* 0x000fc80005f64270 */
[----:B------:R-:W-:-:S13]  /*0620*/  PLOP3.LUT P3, PT, P4, P3, PT, 0x80, 0x8 ;  /* 0x000000000008781c */ /* 0x000fda0002767070 */
[----:B------:R-:W-:Y:S05]  /*0630*/  @!P3 BRA `(.L_x_8) ;  /* 0x000000000020b947 */ /* 0x000fea0003800000 */
[----:B------:R-:W-:Y:S01]  /*0640*/  IMAD.WIDE R16, R15, 0x4, R2 ;  /* 0x000000040f107825 */ /* 0x000fe200078e0202 */
[----:B------:R-:W2:Y:S05]  /*0650*/  LDG.E.CONSTANT R18, desc[UR12][R4.64] ;  /* 0x0000000c04127981 */ /* 0x000eaa000c1e9900 */
[----:B------:R-:W2:Y:S02]  /*0660*/  LDG.E R16, desc[UR12][R16.64] ;  /* 0x0000000c10107981 */ /* 0x000ea4000c1e1900 */
[----:B--2---:R-:W-:Y:S01]  /*0670*/  IMAD R9, R16, R18, R9 ;  /* 0x0000001210097224 */ /* 0x004fe200078e0209 */
[----:B------:R-:W-:Y:S06]  /*0680*/  BRA `(.L_x_8) ;  /* 0x00000000000c7947 */ /* 0x000fec0003800000 */
.L_x_7:
[----:B------:R-:W2:Y:S04]  /*0690*/  LDG.E.CONSTANT R17, desc[UR12][R4.64] ;  /* 0x0000000c04117981 */ /* 0x000ea8000c1e9900 */
[----:B------:R-:W2:Y:S02]  /*06a0*/  LDS R16, [R14+0x8] ;  /* 0x000008000e107984 */ /* 0x000ea40000000800 */
[----:B--2---:R-:W-:-:S07]  /*06b0*/  IMAD R9, R17, R16, R9 ;  /* 0x0000001011097224 */ /* 0x004fce00078e0209 */
.L_x_8:
[----:B------:R-:W-:Y:S05]  /*06c0*/  BSYNC.RECONVERGENT B0 ;  /* 0x0000000000007941 */ /* 0x000fea0003800200 */
.L_x_6:
[----:B------:R-:W-:Y:S01]  /*06d0*/  VIADD R16, R8, 0x1 ;  /* 0x0000000108107836 */ /* 0x000fe20000000000 */
[----:B------:R-:W-:Y:S04]  /*06e0*/  BSSY.RECONVERGENT B0, `(.L_x_9) ;  /* 0x000000f000007945 */ /* 0x000fe80003800200 */
[----:B------:R-:W-:-:S04]  /*06f0*/  ISETP.GE.AND P3, PT, R16, UR10, PT ;  /* 0x0000000a10007c0c */ /* 0x000fc8000bf66270 */
[----:B------:R-:W-:-:S13]  /*0700*/  ISETP.GE.AND P3, PT, R16, UR6, !P3 ;  /* 0x0000000610007c0c */ /* 0x000fda000df66270 */
[----:B------:R-:W-:Y:S05]  /*0710*/  @P0 BRA P3, `(.L_x_10) ;  /* 0x0000000000200947 */ /* 0x000fea0001800000 */
[----:B------:R-:W-:-:S04]  /*0720*/  ISETP.GE.AND P3, PT, R16, UR15, PT ;  /* 0x0000000f10007c0c */ /* 0x000fc8000bf66270 */
[----:B------:R-:W-:-:S04]  /*0730*/  ISETP.GT.AND P3, PT, R8, -0x2, !P3 ;  /* 0xfffffffe0800780c */ /* 0x000fc80005f64270 */
[----:B------:R-:W-:-:S13]  /*0740*/  PLOP3.LUT P3, PT, P4, P3, PT, 0x80, 0x8 ;  /* 0x000000000008781c */ /* 0x000fda0002767070 */
[----:B------:R-:W-:Y:S05]  /*0750*/  @!P3 BRA `(.L_x_11) ;  /* 0x00000000001cb947 */ /* 0x000fea0003800000 */
[----:B------:R-:W2:Y:S04]  /*0760*/  LDG.E R16, desc[UR12][R6.64+0x4] ;  /* 0x0000040c06107981 */ /* 0x000ea8000c1e1900 */
[----:B------:R-:W2:Y:S02]  /*0770*/  LDG.E.CONSTANT R17, desc[UR12][R4.64+0x4] ;  /* 0x0000040c04117981 */ /* 0x000ea4000c1e9900 */
[----:B--2---:R-:W-:Y:S01]  /*0780*/  IMAD R9, R16, R17, R9 ;  /* 0x0000001110097224 */ /* 0x004fe200078e0209 */
[----:B------:R-:W-:Y:S06]  /*0790*/  BRA `(.L_x_11) ;  /* 0x00000000000c7947 */ /* 0x000fec0003800000 */
.L_x_10:
[----:B------:R-:W2:Y:S04]  /*07a0*/  LDG.E.CONSTANT R17, desc[UR12][R4.64+0x4] ;  /* 0x0000040c04117981 */ /* 0x000ea8000c1e9900 */
[----:B------:R-:W2:Y:S02]  /*07b0*/  LDS R16, [R14+0xc] ;  /* 0x00000c000e107984 */ /* 0x000ea40000000800 */
[----:B--2---:R-:W-:-:S07]  /*07c0*/  IMAD R9, R17, R16, R9 ;  /* 0x0000001011097224 */ /* 0x004fce00078e0209 */
.L_x_11:
[----:B------:R-:W-:Y:S05]  /*07d0*/  BSYNC.RECONVERGENT B0 ;  /* 0x0000000000007941 */ /* 0x000fea0003800200 */
.L_x_9:
[----:B------:R-:W-:Y:S01]  /*07e0*/  PLOP3.LUT P0, PT, P0, P1, PT, 0x80, 0x8 ;  /* 0x000000000008781c */ /* 0x000fe20000703070 */
[----:B------:R-:W-:-:S12]  /*07f0*/  BSSY.RECONVERGENT B0, `(.L_x_12) ;  /* 0x000000d000007945 */ /* 0x000fd80003800200 */
[----:B------:R-:W-:Y:S05]  /*0800*/  @P0 BRA `(.L_x_13) ;  /* 0x0000000000200947 */ /* 0x000fea0003800000 */
        /* <DEDUP_REMOVED lines=8> */
.L_x_13:
[----:B------:R-:W2:Y:S04]  /*0890*/  LDG.E.CONSTANT R7, desc[UR12][R4.64+0x8] ;  /* 0x0000080c04077981 */ /* 0x000ea8000c1e9900 */
[----:B------:R-:W2:Y:S02]  /*08a0*/  LDS R6, [R14+0x10] ;  /* 0x000010000e067984 */ /* 0x000ea40000000800 */
[----:B--2---:R-:W-:-:S07]  /*08b0*/  IMAD R9, R7, R6, R9 ;  /* 0x0000000607097224 */ /* 0x004fce00078e0209 */
.L_x_14:
[----:B------:R-:W-:Y:S05]  /*08c0*/  BSYNC.RECONVERGENT B0 ;  /* 0x0000000000007941 */ /* 0x000fea0003800200 */
.L_x_12:
[----:B------:R-:W-:Y:S01]  /*08d0*/  UIADD3 UR4, UPT, UPT, UR4, 0x1, URZ ;  /* 0x0000000104047890 */ /* 0x000fe2000fffe0ff */
[----:B------:R-:W-:Y:S01]  /*08e0*/  IADD3 R16, P0, PT, R4, 0x14, RZ ;  /* 0x0000001404107810 */ /* 0x000fe20007f1e0ff */
[----:B------:R-:W-:Y:S02]  /*08f0*/  VIADD R12, R12, 0x1 ;  /* 0x000000010c0c7836 */ /* 0x000fe40000000000 */
[----:B------:R-:W-:Y:S01]  /*0900*/  UISETP.NE.AND UP0, UPT, UR4, 0x3, UPT ;  /* 0x000000030400788c */ /* 0x000fe2000bf05270 */
[----:B------:R-:W-:Y:S02]  /*0910*/  VIADD R15, R15, UR15 ;  /* 0x0000000f0f0f7c36 */ /* 0x000fe40008000000 */
[----:B------:R-:W-:Y:S02]  /*0920*/  IMAD.X R17, RZ, RZ, R5, P0 ;  /* 0x000000ffff117224 */ /* 0x000fe400000e0605 */
[----:B------:R-:W-:Y:S02]  /*0930*/  VIADD R13, R13, UR15 ;  /* 0x0000000f0d0d7c36 */ /* 0x000fe40008000000 */
[----:B------:R-:W-:-:S02]  /*0940*/  VIADD R14, R14, 0x80 ;  /* 0x000000800e0e7836 */ /* 0x000fc40000000000 */
[----:B------:R-:W-:Y:S05]  /*0950*/  BRA.U UP0, `(.L_x_15) ;  /* 0xfffffff9006c7547 */ /* 0x000fea000b83ffff */
[----:B------:R-:W0:Y:S02]  /*0960*/  LDC.64 R2, c[0x0][0x390] ;  /* 0x0000e400ff027b82 */ /* 0x000e240000000a00 */
[----:B0-----:R-:W-:-:S05]  /*0970*/  IMAD.WIDE R2, R0, 0x4, R2 ;  /* 0x0000000400027825 */ /* 0x001fca00078e0202 */
[----:B------:R-:W-:Y:S01]  /*0980*/  STG.E desc[UR12][R2.64], R9 ;  /* 0x0000000902007986 */ /* 0x000fe2000c10190c */
[----:B------:R-:W-:Y:S05]  /*0990*/  EXIT ;  /* 0x000000000000794d */ /* 0x000fea0003800000 */
.L_x_16:
[----:B------:R-:W-:-:S00]  /*09a0*/  BRA `(.L_x_16) ;  /* 0xfffffffc00fc7947 */ /* 0x000fc0000383ffff */
[----:B------:R-:W-:-:S00]  /*09b0*/  NOP ;  /* 0x0000000000007918 */ /* 0x000fc00000000000 */
        /* <DEDUP_REMOVED lines=12> */
.L_x_17:


//--------------------- .nv.shared._Z11ConvolutionPiPKiS_ii --------------------------
	.section	.nv.shared._Z11ConvolutionPiPKiS_ii,"aw",@nobits
	.sectionflags	@""
	.align	4
.nv.shared._Z11ConvolutionPiPKiS_ii:
	.zero		5120


//--------------------- .nv.shared.reserved.0     --------------------------
	.section	.nv.shared.reserved.0,"aw",@nobits
	.weak		__nv_reservedSMEM_offset_0_alias
	.size		__nv_reservedSMEM_offset_0_alias, 0, 64
	.other		__nv_reservedSMEM_offset_0_alias,@"STO_CUDA_RESERVED_SHARED STV_DEFAULT"
__nv_reservedSMEM_offset_0_alias:
	.zero		0
	.zero		64


//--------------------- .nv.constant0._Z11ConvolutionPiPKiS_ii --------------------------
	.section	.nv.constant0._Z11ConvolutionPiPKiS_ii,"a",@progbits
	.sectionflags	@""
	.align	4
.nv.constant0._Z11ConvolutionPiPKiS_ii:
	.zero		928


//--------------------- SYMBOLS --------------------------

	.type		.nv.reservedSmem.offset0,@object
	.size		.nv.reservedSmem.offset0,0x4
	.type		.nv.reservedSmem.cap,@object
	.size		.nv.reservedSmem.cap,0x4
